//
// Generated by NVIDIA NVVM Compiler
//
// Compiler Build ID: CL-36424714
// Cuda compilation tools, release 13.0, V13.0.88
// Based on NVVM 20.0.0
//

.version 9.0
.target sm_100
.address_size 64

	// .globl	_Z1kPiS_S_

.visible .entry _Z1kPiS_S_(
	.param .u64 .ptr .align 1 _Z1kPiS_S__param_0,
	.param .u64 .ptr .align 1 _Z1kPiS_S__param_1,
	.param .u64 .ptr .align 1 _Z1kPiS_S__param_2
)
{
	.reg .pred 	%p<2>;
	.reg .b32 	%r<8>;
	.reg .b64 	%rd<11>;

	ld.param.u64 	%rd1, [_Z1kPiS_S__param_0];
	ld.param.u64 	%rd2, [_Z1kPiS_S__param_1];
	ld.param.u64 	%rd3, [_Z1kPiS_S__param_2];
	mov.u32 	%r2, %ctaid.x;
	mov.u32 	%r3, %ntid.x;
	mov.u32 	%r4, %tid.x;
	mad.lo.s32 	%r1, %r2, %r3, %r4;
	setp.gt.s32 	%p1, %r1, 999;
	@%p1 bra 	$L__BB0_2;
	cvta.to.global.u64 	%rd4, %rd1;
	cvta.to.global.u64 	%rd5, %rd2;
	cvta.to.global.u64 	%rd6, %rd3;
	mul.wide.s32 	%rd7, %r1, 4;
	add.s64 	%rd8, %rd4, %rd7;
	ld.global.u32 	%r5, [%rd8];
	add.s64 	%rd9, %rd5, %rd7;
	ld.global.u32 	%r6, [%rd9];
	add.s32 	%r7, %r6, %r5;
	add.s64 	%rd10, %rd6, %rd7;
	st.global.u32 	[%rd10], %r7;
$L__BB0_2:
	ret;

}


// ===== COMPILED SASS (sm_100) =====

	.target	sm_100

	.elftype	@"ET_EXEC"


//--------------------- .note.nv.tkinfo           --------------------------
	.section	.note.nv.tkinfo,"",@"SHT_NOTE"
	.sectionflags	@"SHF_NOTE_NV_TKINFO"
	.tkinfo
        /*0018*/ 	.word	0x00000002
        /*0030*/ 	.string	""
        /*0030*/ 	.string	"ptxas"
        /*0030*/ 	.string	"Cuda compilation tools, release 13.0, V13.0.88"
        /*0030*/ 	.string	"Build cuda_13.0.r13.0/compiler.36424714_0"
        /*0030*/ 	.string	"-arch sm_100 -m 64 "



//--------------------- .note.nv.cuinfo           --------------------------
	.section	.note.nv.cuinfo,"",@"SHT_NOTE"
	.sectionflags	@"SHF_NOTE_NV_CUINFO"
        /*0018*/ 	.short	0x0002
        /*001a*/ 	.short	0x0064
        /*001c*/ 	.short	0x0082
	.zero		2


//--------------------- .nv.info                  --------------------------
	.section	.nv.info,"",@"SHT_CUDA_INFO"
	.align	4


	//----- nvinfo : EIATTR_REGCOUNT
	.align		4
        /*0000*/ 	.byte	0x04, 0x2f
        /*0002*/ 	.short	(.L_1 - .L_0)
	.align		4
.L_0:
        /*0004*/ 	.word	index@(_Z1kPiS_S_)
        /*0008*/ 	.word	0x0000000c


	//----- nvinfo : EIATTR_FRAME_SIZE
	.align		4
.L_1:
        /*000c*/ 	.byte	0x04, 0x11
        /*000e*/ 	.short	(.L_3 - .L_2)
	.align		4
.L_2:
        /*0010*/ 	.word	index@(_Z1kPiS_S_)
        /*0014*/ 	.word	0x00000000


	//----- nvinfo : EIATTR_MIN_STACK_SIZE
	.align		4
.L_3:
        /*0018*/ 	.byte	0x04, 0x12
        /*001a*/ 	.short	(.L_5 - .L_4)
	.align		4
.L_4:
        /*001c*/ 	.word	index@(_Z1kPiS_S_)
        /*0020*/ 	.word	0x00000000
.L_5:


//--------------------- .nv.compat                --------------------------
	.section	.nv.compat,"",@"SHT_CUDA_COMPAT_INFO"
	.align	4
        /*0000*/ 	.byte	0x02, 0x09, 0x00, 0x00, 0x02, 0x02, 0x01, 0x00, 0x02, 0x05, 0x05, 0x00, 0x03, 0x07, 0x01, 0x01
        /*0010*/ 	.byte	0x02, 0x03, 0x00, 0x00, 0x02, 0x06, 0x01, 0x00, 0x04, 0x0b, 0x08, 0x00, 0x09, 0x00, 0x00, 0x00
        /*0020*/ 	.byte	0x00, 0x00, 0x00, 0x00


//--------------------- .nv.info._Z1kPiS_S_       --------------------------
	.section	.nv.info._Z1kPiS_S_,"",@"SHT_CUDA_INFO"
	.sectionflags	@""
	.align	4


	//----- nvinfo : EIATTR_CUDA_API_VERSION
	.align		4
        /*0000*/ 	.byte	0x04, 0x37
        /*0002*/ 	.short	(.L_7 - .L_6)
.L_6:
        /*0004*/ 	.word	0x00000082


	//----- nvinfo : EIATTR_KPARAM_INFO
	.align		4
.L_7:
        /*0008*/ 	.byte	0x04, 0x17
        /*000a*/ 	.short	(.L_9 - .L_8)
.L_8:
        /*000c*/ 	.word	0x00000000
        /*0010*/ 	.short	0x0002
        /*0012*/ 	.short	0x0010
        /*0014*/ 	.byte	0x00, 0xf5, 0x21, 0x00


	//----- nvinfo : EIATTR_KPARAM_INFO
	.align		4
.L_9:
        /*0018*/ 	.byte	0x04, 0x17
        /*001a*/ 	.short	(.L_11 - .L_10)
.L_10:
        /*001c*/ 	.word	0x00000000
        /*0020*/ 	.short	0x0001
        /*0022*/ 	.short	0x0008
        /*0024*/ 	.byte	0x00, 0xf5, 0x21, 0x00


	//----- nvinfo : EIATTR_KPARAM_INFO
	.align		4
.L_11:
        /*0028*/ 	.byte	0x04, 0x17
        /*002a*/ 	.short	(.L_13 - .L_12)
.L_12:
        /*002c*/ 	.word	0x00000000
        /*0030*/ 	.short	0x0000
        /*0032*/ 	.short	0x0000
        /*0034*/ 	.byte	0x00, 0xf5, 0x21, 0x00


	//----- nvinfo : EIATTR_SPARSE_MMA_MASK
	.align		4
.L_13:
        /*0038*/ 	.byte	0x03, 0x50
        /*003a*/ 	.short	0x0000


	//----- nvinfo : EIATTR_MAXREG_COUNT
	.align		4
        /*003c*/ 	.byte	0x03, 0x1b
        /*003e*/ 	.short	0x00ff


	//----- nvinfo : EIATTR_MERCURY_ISA_VERSION
	.align		4
        /*0040*/ 	.byte	0x03, 0x5f
        /*0042*/ 	.short	0x0101


	//----- nvinfo : EIATTR_VRC_CTA_INIT_COUNT
	.align		4
        /*0044*/ 	.byte	0x02, 0x4a
	.zero		1
	.zero		1


	//----- nvinfo : EIATTR_EXIT_INSTR_OFFSETS
	.align		4
        /*0048*/ 	.byte	0x04, 0x1c
        /*004a*/ 	.short	(.L_15 - .L_14)


	//   ....[0]....
.L_14:
        /*004c*/ 	.word	0x00000060


	//   ....[1]....
        /*0050*/ 	.word	0x00000120


	//----- nvinfo : EIATTR_CBANK_PARAM_SIZE
	.align		4
.L_15:
        /*0054*/ 	.byte	0x03, 0x19
        /*0056*/ 	.short	0x0018


	//----- nvinfo : EIATTR_PARAM_CBANK
	.align		4
        /*0058*/ 	.byte	0x04, 0x0a
        /*005a*/ 	.short	(.L_17 - .L_16)
	.align		4
.L_16:
        /*005c*/ 	.word	index@(.nv.constant0._Z1kPiS_S_)
        /*0060*/ 	.short	0x0380
        /*0062*/ 	.short	0x0018


	//----- nvinfo : EIATTR_SW_WAR
	.align		4
.L_17:
        /*0064*/ 	.byte	0x04, 0x36
        /*0066*/ 	.short	(.L_19 - .L_18)
.L_18:
        /*0068*/ 	.word	0x00000008
.L_19:


//--------------------- .nv.callgraph             --------------------------
	.section	.nv.callgraph,"",@"SHT_CUDA_CALLGRAPH"
	.align	4
	.sectionentsize	8
	.align		4
        /*0000*/ 	.word	0x00000000
	.align		4
        /*0004*/ 	.word	0xffffffff
	.align		4
        /*0008*/ 	.word	0x00000000
	.align		4
        /*000c*/ 	.word	0xfffffffe
	.align		4
        /*0010*/ 	.word	0x00000000
	.align		4
        /*0014*/ 	.word	0xfffffffd
	.align		4
        /*0018*/ 	.word	0x00000000
	.align		4
        /*001c*/ 	.word	0xfffffffc


//--------------------- .text._Z1kPiS_S_          --------------------------
	.section	.text._Z1kPiS_S_,"ax",@progbits
	.align	128
        .global         _Z1kPiS_S_
        .type           _Z1kPiS_S_,@function
        .size           _Z1kPiS_S_,(.L_x_1 - _Z1kPiS_S_)
        .other          _Z1kPiS_S_,@"STO_CUDA_ENTRY STV_DEFAULT"
_Z1kPiS_S_:
.text._Z1kPiS_S_:
[----:B------:R-:W-:Y:S01]  /*0000*/  LDC R1, c[0x0][0x37c] ;  /* 0x0000df00ff017b82 */ /* 0x000fe20000000800 */
[----:B------:R-:W0:Y:S07]  /*0010*/  S2R R0, SR_TID.X ;  /* 0x0000000000007919 */ /* 0x000e2e0000002100 */
[----:B------:R-:W0:Y:S08]  /*0020*/  S2UR UR4, SR_CTAID.X ;  /* 0x00000000000479c3 */ /* 0x000e300000002500 */
[----:B------:R-:W0:Y:S02]  /*0030*/  LDC R9, c[0x0][0x360] ;  /* 0x0000d800ff097b82 */ /* 0x000e240000000800 */
[----:B0-----:R-:W-:-:S05]  /*0040*/  IMAD R9, R9, UR4, R0 ;  /* 0x0000000409097c24 */ /* 0x001fca000f8e0200 */
[----:B------:R-:W-:-:S13]  /*0050*/  ISETP.GT.AND P0, PT, R9, 0x3e7, PT ;  /* 0x000003e70900780c */ /* 0x000fda0003f04270 */
[----:B------:R-:W-:Y:S05]  /*0060*/  @P0 EXIT ;  /* 0x000000000000094d */ /* 0x000fea0003800000 */
[----:B------:R-:W0:Y:S01]  /*0070*/  LDC.64 R2, c[0x0][0x380] ;  /* 0x0000e000ff027b82 */ /* 0x000e220000000a00 */
[----:B------:R-:W1:Y:S07]  /*0080*/  LDCU.64 UR4, c[0x0][0x358] ;  /* 0x00006b00ff0477ac */ /* 0x000e6e0008000a00 */
[----:B------:R-:W2:Y:S08]  /*0090*/  LDC.64 R4, c[0x0][0x388] ;  /* 0x0000e200ff047b82 */ /* 0x000eb00000000a00 */
[----:B------:R-:W3:Y:S01]  /*00a0*/  LDC.64 R6, c[0x0][0x390] ;  /* 0x0000e400ff067b82 */ /* 0x000ee20000000a00 */
[----:B0-----:R-:W-:-:S06]  /*00b0*/  IMAD.WIDE R2, R9, 0x4, R2 ;  /* 0x0000000409027825 */ /* 0x001fcc00078e0202 */
[----:B-1----:R-:W4:Y:S01]  /*00c0*/  LDG.E R2, desc[UR4][R2.64] ;  /* 0x0000000402027981 */ /* 0x002f22000c1e1900 */
[----:B--2---:R-:W-:-:S06]  /*00d0*/  IMAD.WIDE R4, R9, 0x4, R4 ;  /* 0x0000000409047825 */ /* 0x004fcc00078e0204 */
[----:B------:R-:W4:Y:S01]  /*00e0*/  LDG.E R5, desc[UR4][R4.64] ;  /* 0x0000000404057981 */ /* 0x000f22000c1e1900 */
[----:B---3--:R-:W-:Y:S01]  /*00f0*/  IMAD.WIDE R6, R9, 0x4, R6 ;  /* 0x0000000409067825 */ /* 0x008fe200078e0206 */
[----:B----4-:R-:W-:-:S05]  /*0100*/  IADD3 R9, PT, PT, R2, R5, RZ ;  /* 0x0000000502097210 */ /* 0x010fca0007ffe0ff */
[----:B------:R-:W-:Y:S01]  /*0110*/  STG.E desc[UR4][R6.64], R9 ;  /* 0x0000000906007986 */ /* 0x000fe2000c101904 */
[----:B------:R-:W-:Y:S05]  /*0120*/  EXIT ;  /* 0x000000000000794d */ /* 0x000fea0003800000 */
.L_x_0:
[----:B------:R-:W-:-:S00]  /*0130*/  BRA `(.L_x_0) ;  /* 0xfffffffc00fc7947 */ /* 0x000fc0000383ffff */
[----:B------:R-:W-:-:S00]  /*0140*/  NOP ;  /* 0x0000000000007918 */ /* 0x000fc00000000000 */
        /* <DEDUP_REMOVED lines=11> */
.L_x_1:


//--------------------- .nv.shared.reserved.0     --------------------------
	.section	.nv.shared.reserved.0,"aw",@nobits
	.weak		__nv_reservedSMEM_offset_0_alias
	.size		__nv_reservedSMEM_offset_0_alias, 0, 64
	.other		__nv_reservedSMEM_offset_0_alias,@"STO_CUDA_RESERVED_SHARED STV_DEFAULT"
__nv_reservedSMEM_offset_0_alias:
	.zero		0
	.zero		64


//--------------------- .nv.constant0._Z1kPiS_S_  --------------------------
	.section	.nv.constant0._Z1kPiS_S_,"a",@progbits
	.sectionflags	@""
	.align	4
.nv.constant0._Z1kPiS_S_:
	.zero		920


//--------------------- SYMBOLS --------------------------

	.type		.nv.reservedSmem.offset0,@object
	.size		.nv.reservedSmem.offset0,0x4
